	.headerflags	@"EF_CUDA_TEXMODE_UNIFIED EF_CUDA_64BIT_ADDRESS EF_CUDA_ACCELERATORS EF_CUDA_SM90 EF_CUDA_VIRTUAL_SM(EF_CUDA_SM90)"
	.elftype	@"ET_EXEC"


//--------------------- .nv.info                  --------------------------
	.section	.nv.info,"",@"SHT_CUDA_INFO"
	.align	4


	//----- nvinfo : EIATTR_REGCOUNT
	.align		4
        /*0000*/ 	.byte	0x04, 0x2f
        /*0002*/ 	.short	(.L_3 - .L_2)
	.align		4
.L_2:
        /*0004*/ 	.word	index@(triton_poi_fused__native_batch_norm_legit_no_training_relu_3)
        /*0008*/ 	.word	0x00000020


	//----- nvinfo : EIATTR_MIN_STACK_SIZE
	.align		4
.L_3:
        /*000c*/ 	.byte	0x04, 0x12
        /*000e*/ 	.short	(.L_5 - .L_4)
	.align		4
.L_4:
        /*0010*/ 	.word	index@(triton_poi_fused__native_batch_norm_legit_no_training_relu_3)
        /*0014*/ 	.word	0x00000000


	//----- nvinfo : EIATTR_FRAME_SIZE
	.align		4
.L_5:
        /*0018*/ 	.byte	0x04, 0x11
        /*001a*/ 	.short	(.L_7 - .L_6)
	.align		4
.L_6:
        /*001c*/ 	.word	index@(triton_poi_fused__native_batch_norm_legit_no_training_relu_3)
        /*0020*/ 	.word	0x00000000


	//----- nvinfo : EIATTR_MIN_STACK_SIZE
	.align		4
.L_7:
        /*0024*/ 	.byte	0x04, 0x12
        /*0026*/ 	.short	(.L_9 - .L_8)
	.align		4
.L_8:
        /*0028*/ 	.word	index@(triton_poi_fused__native_batch_norm_legit_no_training_relu_3)
        /*002c*/ 	.word	0x00000000
.L_9:


//--------------------- .nv.info.triton_poi_fused__native_batch_norm_legit_no_training_relu_3 --------------------------
	.section	.nv.info.triton_poi_fused__native_batch_norm_legit_no_training_relu_3,"",@"SHT_CUDA_INFO"
	.sectionflags	@""
	.align	4


	//----- nvinfo : EIATTR_CUDA_API_VERSION
	.align		4
        /*0000*/ 	.byte	0x04, 0x37
        /*0002*/ 	.short	(.L_11 - .L_10)
.L_10:
        /*0004*/ 	.word	0x0000007c


	//----- nvinfo : EIATTR_KPARAM_INFO
	.align		4
.L_11:
        /*0008*/ 	.byte	0x04, 0x17
        /*000a*/ 	.short	(.L_13 - .L_12)
.L_12:
        /*000c*/ 	.word	0x00000000
        /*0010*/ 	.short	0x0006
        /*0012*/ 	.short	0x0030
        /*0014*/ 	.byte	0x00, 0xf0, 0x11, 0x00


	//----- nvinfo : EIATTR_KPARAM_INFO
	.align		4
.L_13:
        /*0018*/ 	.byte	0x04, 0x17
        /*001a*/ 	.short	(.L_15 - .L_14)
.L_14:
        /*001c*/ 	.word	0x00000000
        /*0020*/ 	.short	0x0005
        /*0022*/ 	.short	0x0028
        /*0024*/ 	.byte	0x00, 0xf4, 0x21, 0x00


	//----- nvinfo : EIATTR_KPARAM_INFO
	.align		4
.L_15:
        /*0028*/ 	.byte	0x04, 0x17
        /*002a*/ 	.short	(.L_17 - .L_16)
.L_16:
        /*002c*/ 	.word	0x00000000
        /*0030*/ 	.short	0x0004
        /*0032*/ 	.short	0x0020
        /*0034*/ 	.byte	0x00, 0xf4, 0x21, 0x00


	//----- nvinfo : EIATTR_KPARAM_INFO
	.align		4
.L_17:
        /*0038*/ 	.byte	0x04, 0x17
        /*003a*/ 	.short	(.L_19 - .L_18)
.L_18:
        /*003c*/ 	.word	0x00000000
        /*0040*/ 	.short	0x0003
        /*0042*/ 	.short	0x0018
        /*0044*/ 	.byte	0x00, 0xf4, 0x21, 0x00


	//----- nvinfo : EIATTR_KPARAM_INFO
	.align		4
.L_19:
        /*0048*/ 	.byte	0x04, 0x17
        /*004a*/ 	.short	(.L_21 - .L_20)
.L_20:
        /*004c*/ 	.word	0x00000000
        /*0050*/ 	.short	0x0002
        /*0052*/ 	.short	0x0010
        /*0054*/ 	.byte	0x00, 0xf4, 0x21, 0x00


	//----- nvinfo : EIATTR_KPARAM_INFO
	.align		4
.L_21:
        /*0058*/ 	.byte	0x04, 0x17
        /*005a*/ 	.short	(.L_23 - .L_22)
.L_22:
        /*005c*/ 	.word	0x00000000
        /*0060*/ 	.short	0x0001
        /*0062*/ 	.short	0x0008
        /*0064*/ 	.byte	0x00, 0xf4, 0x21, 0x00


	//----- nvinfo : EIATTR_KPARAM_INFO
	.align		4
.L_23:
        /*0068*/ 	.byte	0x04, 0x17
        /*006a*/ 	.short	(.L_25 - .L_24)
.L_24:
        /*006c*/ 	.word	0x00000000
        /*0070*/ 	.short	0x0000
        /*0072*/ 	.short	0x0000
        /*0074*/ 	.byte	0x00, 0xf4, 0x21, 0x00


	//----- nvinfo : EIATTR_SPARSE_MMA_MASK
	.align		4
.L_25:
        /*0078*/ 	.byte	0x03, 0x50
        /*007a*/ 	.short	0x0000


	//----- nvinfo : EIATTR_MAXREG_COUNT
	.align		4
        /*007c*/ 	.byte	0x03, 0x1b
        /*007e*/ 	.short	0x00ff


	//----- nvinfo : EIATTR_EXIT_INSTR_OFFSETS
	.align		4
        /*0080*/ 	.byte	0x04, 0x1c
        /*0082*/ 	.short	(.L_27 - .L_26)


	//   ....[0]....
.L_26:
        /*0084*/ 	.word	0x00000710


	//----- nvinfo : EIATTR_REQNTID
	.align		4
.L_27:
        /*0088*/ 	.byte	0x04, 0x10
        /*008a*/ 	.short	(.L_29 - .L_28)
.L_28:
        /*008c*/ 	.word	0x00000080
        /*0090*/ 	.word	0x00000001
        /*0094*/ 	.word	0x00000001


	//----- nvinfo : EIATTR_CBANK_PARAM_SIZE
	.align		4
.L_29:
        /*0098*/ 	.byte	0x03, 0x19
        /*009a*/ 	.short	0x0034


	//----- nvinfo : EIATTR_PARAM_CBANK
	.align		4
        /*009c*/ 	.byte	0x04, 0x0a
        /*009e*/ 	.short	(.L_31 - .L_30)
	.align		4
.L_30:
        /*00a0*/ 	.word	index@(.nv.constant0.triton_poi_fused__native_batch_norm_legit_no_training_relu_3)
        /*00a4*/ 	.short	0x0210
        /*00a6*/ 	.short	0x0034


	//----- nvinfo : EIATTR_SW_WAR
	.align		4
.L_31:
        /*00a8*/ 	.byte	0x04, 0x36
        /*00aa*/ 	.short	(.L_33 - .L_32)
.L_32:
        /*00ac*/ 	.word	0x00000008
.L_33:


//--------------------- .nv.callgraph             --------------------------
	.section	.nv.callgraph,"",@"SHT_CUDA_CALLGRAPH"
	.align	4
	.sectionentsize	8
	.align		4
        /*0000*/ 	.word	0x00000000
	.align		4
        /*0004*/ 	.word	0xffffffff
	.align		4
        /*0008*/ 	.word	0x00000000
	.align		4
        /*000c*/ 	.word	0xfffffffe
	.align		4
        /*0010*/ 	.word	0x00000000
	.align		4
        /*0014*/ 	.word	0xfffffffd
	.align		4
        /*0018*/ 	.word	0x00000000
	.align		4
        /*001c*/ 	.word	0xfffffffc


//--------------------- .nv.constant4             --------------------------
	.section	.nv.constant4,"a",@progbits
	.align	8
	.align		8
.nv.constant4:
        /*0000*/ 	.dword	_$_str
	.align		8
        /*0008*/ 	.dword	_$_str_$_2


//--------------------- .text.triton_poi_fused__native_batch_norm_legit_no_training_relu_3 --------------------------
	.section	.text.triton_poi_fused__native_batch_norm_legit_no_training_relu_3,"ax",@progbits
	.align	128
        .global         triton_poi_fused__native_batch_norm_legit_no_training_relu_3
        .type           triton_poi_fused__native_batch_norm_legit_no_training_relu_3,@function
        .size           triton_poi_fused__native_batch_norm_legit_no_training_relu_3,(.L_x_1 - triton_poi_fused__native_batch_norm_legit_no_training_relu_3)
        .other          triton_poi_fused__native_batch_norm_legit_no_training_relu_3,@"STO_CUDA_ENTRY STV_DEFAULT"
triton_poi_fused__native_batch_norm_legit_no_training_relu_3:
.text.triton_poi_fused__native_batch_norm_legit_no_training_relu_3:
[----:B------:R-:W-:Y:S01]  /*0000*/  LDC R1, c[0x0][0x28] ;  /* 0x00000a00ff017b82 */ /* 0x000fe20000000800 */
[----:B------:R-:W1:Y:S07]  /*0010*/  S2R R0, SR_TID.X ;  /* 0x0000000000007919 */ /* 0x000e6e0000002100 */
[----:B------:R-:W2:Y:S01]  /*0020*/  LDC.64 R4, c[0x0][0x220] ;  /* 0x00008800ff047b82 */ /* 0x000ea20000000a00 */
[----:B------:R-:W-:Y:S01]  /*0030*/  ULDC.64 UR4, c[0x0][0x208] ;  /* 0x0000820000047ab9 */ /* 0x000fe20000000a00 */
[----:B------:R-:W3:Y:S06]  /*0040*/  S2R R7, SR_CTAID.X ;  /* 0x0000000000077919 */ /* 0x000eec0000002500 */
[----:B------:R-:W4:Y:S08]  /*0050*/  LDC.64 R12, c[0x0][0x218] ;  /* 0x00008600ff0c7b82 */ /* 0x000f300000000a00 */
[----:B------:R-:W5:Y:S08]  /*0060*/  LDC.64 R22, c[0x0][0x210] ;  /* 0x00008400ff167b82 */ /* 0x000f700000000a00 */
[----:B------:R-:W5:Y:S01]  /*0070*/  LDC.64 R20, c[0x0][0x228] ;  /* 0x00008a00ff147b82 */ /* 0x000f620000000a00 */
[----:B-1----:R-:W-:-:S07]  /*0080*/  SHF.L.U32 R0, R0, 0x2, RZ ;  /* 0x0000000200007819 */ /* 0x002fce00000006ff */
[----:B------:R-:W1:Y:S01]  /*0090*/  LDC.64 R24, c[0x0][0x230] ;  /* 0x00008c00ff187b82 */ /* 0x000e620000000a00 */
[----:B---3--:R-:W-:Y:S02]  /*00a0*/  SHF.R.S32.HI R3, RZ, 0x15, R7 ;  /* 0x00000015ff037819 */ /* 0x008fe40000011407 */
[----:B------:R-:W-:Y:S02]  /*00b0*/  LOP3.LUT R0, R0, 0x1fc, RZ, 0xc0, !PT ;  /* 0x000001fc00007812 */ /* 0x000fe400078ec0ff */
[----:B------:R-:W-:Y:S02]  /*00c0*/  SGXT R3, R3, 0x1 ;  /* 0x000000010303781a */ /* 0x000fe40000000200 */
[----:B------:R-:W-:-:S04]  /*00d0*/  LEA R0, R7, R0, 0xa ;  /* 0x0000000007007211 */ /* 0x000fc800078e50ff */
[----:B------:R-:W-:-:S04]  /*00e0*/  LEA.HI R3, R3, R0, RZ, 0x5 ;  /* 0x0000000003037211 */ /* 0x000fc800078f28ff */
[----:B------:R-:W-:-:S04]  /*00f0*/  LOP3.LUT R3, R3, 0xffffffe0, RZ, 0xc0, !PT ;  /* 0xffffffe003037812 */ /* 0x000fc800078ec0ff */
[----:B------:R-:W-:-:S05]  /*0100*/  IADD3 R3, R0, -R3, RZ ;  /* 0x8000000300037210 */ /* 0x000fca0007ffe0ff */
[----:B--2---:R-:W-:-:S06]  /*0110*/  IMAD.WIDE R4, R3, 0x4, R4 ;  /* 0x0000000403047825 */ /* 0x004fcc00078e0204 */
[----:B------:R-:W2:Y:S01]  /*0120*/  LDG.E.EL.128 R4, desc[UR4][R4.64] ;  /* 0x0000000404047981 */ /* 0x000ea2000c2e1d00 */
[----:B----4-:R-:W-:-:S04]  /*0130*/  IMAD.WIDE R12, R3, 0x4, R12 ;  /* 0x00000004030c7825 */ /* 0x010fc800078e020c */
[----:B-----5:R-:W-:Y:S02]  /*0140*/  IMAD.WIDE R22, R0, 0x4, R22 ;  /* 0x0000000400167825 */ /* 0x020fe400078e0216 */
[----:B------:R-:W3:Y:S02]  /*0150*/  LDG.E.EL.128 R12, desc[UR4][R12.64] ;  /* 0x000000040c0c7981 */ /* 0x000ee4000c2e1d00 */
[C---:B0-----:R-:W-:Y:S02]  /*0160*/  IMAD.WIDE R20, R3.reuse, 0x4, R20 ;  /* 0x0000000403147825 */ /* 0x041fe400078e0214 */
[----:B------:R-:W3:Y:S02]  /*0170*/  LDG.E.128 R16, desc[UR4][R22.64+0x800] ;  /* 0x0008000416107981 */ /* 0x000ee4000c1e1d00 */
[----:B-1----:R-:W-:-:S04]  /*0180*/  IMAD.WIDE R24, R3, 0x4, R24 ;  /* 0x0000000403187825 */ /* 0x002fc800078e0218 */
[----:B--2---:R-:W-:Y:S01]  /*0190*/  FADD R6, R6, 9.9999997473787516356e-06 ;  /* 0x3727c5ac06067421 */ /* 0x004fe20000000000 */
[----:B------:R-:W-:Y:S01]  /*01a0*/  FADD R2, R4, 9.9999997473787516356e-06 ;  /* 0x3727c5ac04027421 */ /* 0x000fe20000000000 */
[----:B------:R-:W-:-:S03]  /*01b0*/  FADD R8, R5, 9.9999997473787516356e-06 ;  /* 0x3727c5ac05087421 */ /* 0x000fc60000000000 */
[----:B------:R-:W0:Y:S08]  /*01c0*/  MUFU.SQRT R26, R2 ;  /* 0x00000002001a7308 */ /* 0x000e300000002000 */
[----:B------:R-:W1:Y:S01]  /*01d0*/  MUFU.SQRT R6, R6 ;  /* 0x0000000600067308 */ /* 0x000e620000002000 */
[----:B0-----:R-:W-:-:S07]  /*01e0*/  FSETP.GT.AND P0, PT, R26, 8.50705917302346158658e+37, PT ;  /* 0x7e8000001a00780b */ /* 0x001fce0003f04000 */
[----:B------:R0:W2:Y:S01]  /*01f0*/  MUFU.SQRT R27, R8 ;  /* 0x00000008001b7308 */ /* 0x0000a20000002000 */
[----:B------:R-:W-:Y:S02]  /*0200*/  FSETP.GEU.AND P3, PT, R26, 1.175494350822287508e-38, PT ;  /* 0x008000001a00780b */ /* 0x000fe40003f6e000 */
[C---:B-1----:R-:W-:Y:S02]  /*0210*/  FSETP.GT.AND P2, PT, R6.reuse, 8.50705917302346158658e+37, PT ;  /* 0x7e8000000600780b */ /* 0x042fe40003f44000 */
[----:B------:R-:W-:Y:S01]  /*0220*/  FSETP.GEU.AND P5, PT, R6, 1.175494350822287508e-38, PT ;  /* 0x008000000600780b */ /* 0x000fe20003fae000 */
[----:B------:R-:W-:Y:S01]  /*0230*/  HFMA2.MMA R2, -RZ, RZ, 1.625, 0 ;  /* 0x3e800000ff027435 */ /* 0x000fe200000001ff */
[----:B0-----:R-:W4:Y:S01]  /*0240*/  LDG.E.128 R8, desc[UR4][R22.64] ;  /* 0x0000000416087981 */ /* 0x001f22000c1e1d00 */
[----:B------:R-:W-:Y:S01]  /*0250*/  @P0 FMUL R26, R26, 0.25 ;  /* 0x3e8000001a1a0820 */ /* 0x000fe20000400000 */
[----:B--2---:R-:W-:-:S05]  /*0260*/  FSETP.GT.AND P1, PT, R27, 8.50705917302346158658e+37, PT ;  /* 0x7e8000001b00780b */ /* 0x004fca0003f24000 */
[----:B------:R-:W-:Y:S01]  /*0270*/  @!P3 FMUL R26, R26, 16777216 ;  /* 0x4b8000001a1ab820 */ /* 0x000fe20000400000 */
[C---:B------:R-:W-:Y:S01]  /*0280*/  FSETP.GEU.AND P4, PT, R27.reuse, 1.175494350822287508e-38, PT ;  /* 0x008000001b00780b */ /* 0x040fe20003f8e000 */
[----:B------:R-:W-:Y:S02]  /*0290*/  @P2 FMUL R6, R6, 0.25 ;  /* 0x3e80000006062820 */ /* 0x000fe40000400000 */
[----:B------:R0:W1:Y:S01]  /*02a0*/  MUFU.RCP R5, R26 ;  /* 0x0000001a00057308 */ /* 0x0000620000001000 */
[----:B------:R-:W2:Y:S01]  /*02b0*/  LDG.E.EL.128 R20, desc[UR4][R20.64] ;  /* 0x0000000414147981 */ /* 0x000ea2000c2e1d00 */
[----:B------:R-:W-:Y:S02]  /*02c0*/  @!P5 FMUL R6, R6, 16777216 ;  /* 0x4b8000000606d820 */ /* 0x000fe40000400000 */
[----:B------:R-:W-:-:S04]  /*02d0*/  @P1 FMUL R27, R27, 0.25 ;  /* 0x3e8000001b1b1820 */ /* 0x000fc80000400000 */
[----:B------:R-:W5:Y:S02]  /*02e0*/  MUFU.RCP R6, R6 ;  /* 0x0000000600067308 */ /* 0x000f640000001000 */
[----:B------:R-:W-:Y:S01]  /*02f0*/  @!P4 FMUL R27, R27, 16777216 ;  /* 0x4b8000001b1bc820 */ /* 0x000fe20000400000 */
[----:B0-----:R-:W-:-:S05]  /*0300*/  FSEL R26, R2, 1, P0 ;  /* 0x3f800000021a7808 */ /* 0x001fca0000000000 */
[----:B------:R0:W-:Y:S01]  /*0310*/  MUFU.RCP R4, R27 ;  /* 0x0000001b00047308 */ /* 0x0001e20000001000 */
[----:B------:R-:W-:Y:S01]  /*0320*/  @!P3 FMUL R26, R26, 16777216 ;  /* 0x4b8000001a1ab820 */ /* 0x000fe20000400000 */
[----:B0-----:R-:W-:-:S03]  /*0330*/  FSEL R27, R2, 1, P2 ;  /* 0x3f800000021b7808 */ /* 0x001fc60001000000 */
[----:B-1----:R-:W-:Y:S02]  /*0340*/  FMUL R3, R5, R26 ;  /* 0x0000001a05037220 */ /* 0x002fe40000400000 */
[----:B------:R-:W-:-:S04]  /*0350*/  @!P5 FMUL R27, R27, 16777216 ;  /* 0x4b8000001b1bd820 */ /* 0x000fc80000400000 */
[----:B-----5:R-:W-:Y:S02]  /*0360*/  FMUL R5, R6, R27 ;  /* 0x0000001b06057220 */ /* 0x020fe40000400000 */
[----:B------:R-:W2:Y:S01]  /*0370*/  LDG.E.EL.128 R24, desc[UR4][R24.64] ;  /* 0x0000000418187981 */ /* 0x000ea2000c2e1d00 */
[----:B------:R-:W-:-:S04]  /*0380*/  FADD R7, R7, 9.9999997473787516356e-06 ;  /* 0x3727c5ac07077421 */ /* 0x000fc80000000000 */
[----:B------:R0:W1:Y:S01]  /*0390*/  MUFU.SQRT R28, R7 ;  /* 0x00000007001c7308 */ /* 0x0000620000002000 */
[----:B------:R-:W-:Y:S01]  /*03a0*/  FSEL R29, R2, 1, P1 ;  /* 0x3f800000021d7808 */ /* 0x000fe20000800000 */
[----:B0-----:R-:W0:Y:S01]  /*03b0*/  LDC.64 R6, c[0x0][0x238] ;  /* 0x00008e00ff067b82 */ /* 0x001e220000000a00 */
[C---:B-1----:R-:W-:Y:S02]  /*03c0*/  FSETP.GT.AND P0, PT, R28.reuse, 8.50705917302346158658e+37, PT ;  /* 0x7e8000001c00780b */ /* 0x042fe40003f04000 */
[----:B------:R-:W-:-:S11]  /*03d0*/  FSETP.GEU.AND P1, PT, R28, 1.175494350822287508e-38, PT ;  /* 0x008000001c00780b */ /* 0x000fd60003f2e000 */
[----:B------:R-:W-:-:S04]  /*03e0*/  @P0 FMUL R28, R28, 0.25 ;  /* 0x3e8000001c1c0820 */ /* 0x000fc80000400000 */
[----:B------:R-:W-:Y:S01]  /*03f0*/  @!P1 FMUL R28, R28, 16777216 ;  /* 0x4b8000001c1c9820 */ /* 0x000fe20000400000 */
[----:B------:R-:W-:-:S05]  /*0400*/  @!P4 FMUL R29, R29, 16777216 ;  /* 0x4b8000001d1dc820 */ /* 0x000fca0000400000 */
[----:B------:R-:W1:Y:S01]  /*0410*/  MUFU.RCP R28, R28 ;  /* 0x0000001c001c7308 */ /* 0x000e620000001000 */
[----:B------:R-:W-:Y:S01]  /*0420*/  FMUL R4, R4, R29 ;  /* 0x0000001d04047220 */ /* 0x000fe20000400000 */
[----:B------:R-:W-:-:S05]  /*0430*/  FSEL R29, R2, 1, P0 ;  /* 0x3f800000021d7808 */ /* 0x000fca0000000000 */
[----:B------:R-:W-:Y:S01]  /*0440*/  @!P1 FMUL R29, R29, 16777216 ;  /* 0x4b8000001d1d9820 */ /* 0x000fe20000400000 */
[----:B---3--:R-:W-:Y:S01]  /*0450*/  FADD R19, R19, -R15 ;  /* 0x8000000f13137221 */ /* 0x008fe20000000000 */
[----:B------:R-:W-:Y:S01]  /*0460*/  FADD R16, R16, -R12 ;  /* 0x8000000c10107221 */ /* 0x000fe20000000000 */
[----:B------:R-:W-:Y:S01]  /*0470*/  FADD R18, R18, -R14 ;  /* 0x8000000e12127221 */ /* 0x000fe20000000000 */
[----:B-1----:R-:W-:Y:S01]  /*0480*/  FMUL R2, R28, R29 ;  /* 0x0000001d1c027220 */ /* 0x002fe20000400000 */
[----:B------:R-:W-:Y:S01]  /*0490*/  FADD R17, R17, -R13 ;  /* 0x8000000d11117221 */ /* 0x000fe20000000000 */
[----:B----4-:R-:W-:Y:S01]  /*04a0*/  FADD R11, R11, -R15 ;  /* 0x8000000f0b0b7221 */ /* 0x010fe20000000000 */
[----:B------:R-:W-:Y:S01]  /*04b0*/  FADD R8, R8, -R12 ;  /* 0x8000000c08087221 */ /* 0x000fe20000000000 */
[----:B------:R-:W-:Y:S02]  /*04c0*/  FADD R12, R10, -R14 ;  /* 0x8000000e0a0c7221 */ /* 0x000fe40000000000 */
[C---:B------:R-:W-:Y:S01]  /*04d0*/  FMUL R10, R2.reuse, R11 ;  /* 0x0000000b020a7220 */ /* 0x040fe20000400000 */
[----:B------:R-:W-:Y:S01]  /*04e0*/  FMUL R2, R2, R19 ;  /* 0x0000001302027220 */ /* 0x000fe20000400000 */
[----:B------:R-:W-:Y:S01]  /*04f0*/  FADD R9, R9, -R13 ;  /* 0x8000000d09097221 */ /* 0x000fe20000000000 */
[C---:B------:R-:W-:Y:S01]  /*0500*/  FMUL R11, R5.reuse, R12 ;  /* 0x0000000c050b7220 */ /* 0x040fe20000400000 */
[----:B------:R-:W-:Y:S01]  /*0510*/  FMUL R5, R5, R18 ;  /* 0x0000001205057220 */ /* 0x000fe20000400000 */
[C---:B------:R-:W-:Y:S01]  /*0520*/  FMUL R15, R3.reuse, R8 ;  /* 0x00000008030f7220 */ /* 0x040fe20000400000 */
[C---:B------:R-:W-:Y:S01]  /*0530*/  FMUL R8, R4.reuse, R17 ;  /* 0x0000001104087220 */ /* 0x040fe20000400000 */
[----:B------:R-:W-:Y:S01]  /*0540*/  FMUL R13, R3, R16 ;  /* 0x00000010030d7220 */ /* 0x000fe20000400000 */
[----:B------:R-:W-:Y:S01]  /*0550*/  FMUL R12, R4, R9 ;  /* 0x00000009040c7220 */ /* 0x000fe20000400000 */
[----:B--2---:R-:W-:Y:S01]  /*0560*/  FFMA R2, R23, R2, R27 ;  /* 0x0000000217027223 */ /* 0x004fe2000000001b */
[----:B------:R-:W-:Y:S01]  /*0570*/  FFMA R5, R22, R5, R26 ;  /* 0x0000000516057223 */ /* 0x000fe2000000001a */
[----:B------:R-:W-:Y:S01]  /*0580*/  FFMA R8, R21, R8, R25 ;  /* 0x0000000815087223 */ /* 0x000fe20000000019 */
[----:B------:R-:W-:Y:S01]  /*0590*/  FFMA R10, R23, R10, R27 ;  /* 0x0000000a170a7223 */ /* 0x000fe2000000001b */
[C-C-:B------:R-:W-:Y:S01]  /*05a0*/  FFMA R3, R20.reuse, R15, R24.reuse ;  /* 0x0000000f14037223 */ /* 0x140fe20000000018 */
[----:B------:R-:W-:Y:S01]  /*05b0*/  FFMA R4, R20, R13, R24 ;  /* 0x0000000d14047223 */ /* 0x000fe20000000018 */
[----:B------:R-:W-:Y:S01]  /*05c0*/  FFMA R9, R21, R12, R25 ;  /* 0x0000000c15097223 */ /* 0x000fe20000000019 */
[----:B------:R-:W-:Y:S01]  /*05d0*/  FFMA R22, R22, R11, R26 ;  /* 0x0000000b16167223 */ /* 0x000fe2000000001a */
[----:B------:R-:W-:Y:S01]  /*05e0*/  FSETP.GEU.AND P6, PT, R2, RZ, PT ;  /* 0x000000ff0200720b */ /* 0x000fe20003fce000 */
[----:B0-----:R-:W-:Y:S01]  /*05f0*/  IMAD.WIDE R12, R0, 0x4, R6 ;  /* 0x00000004000c7825 */ /* 0x001fe200078e0206 */
[----:B------:R-:W-:-:S02]  /*0600*/  FSETP.GEU.AND P5, PT, R5, RZ, PT ;  /* 0x000000ff0500720b */ /* 0x000fc40003fae000 */
[----:B------:R-:W-:Y:S02]  /*0610*/  FSETP.GEU.AND P4, PT, R8, RZ, PT ;  /* 0x000000ff0800720b */ /* 0x000fe40003f8e000 */
[----:B------:R-:W-:Y:S02]  /*0620*/  FSETP.GEU.AND P3, PT, R10, RZ, PT ;  /* 0x000000ff0a00720b */ /* 0x000fe40003f6e000 */
[----:B------:R-:W-:Y:S02]  /*0630*/  SEL R7, R2, RZ, P6 ;  /* 0x000000ff02077207 */ /* 0x000fe40003000000 */
[----:B------:R-:W-:Y:S02]  /*0640*/  FSETP.GEU.AND P0, PT, R4, RZ, PT ;  /* 0x000000ff0400720b */ /* 0x000fe40003f0e000 */
[----:B------:R-:W-:Y:S02]  /*0650*/  FSETP.GEU.AND P2, PT, R22, RZ, PT ;  /* 0x000000ff1600720b */ /* 0x000fe40003f4e000 */
[----:B------:R-:W-:-:S02]  /*0660*/  FSETP.GEU.AND P1, PT, R9, RZ, PT ;  /* 0x000000ff0900720b */ /* 0x000fc40003f2e000 */
[----:B------:R-:W-:Y:S02]  /*0670*/  FSETP.GEU.AND P6, PT, R3, RZ, PT ;  /* 0x000000ff0300720b */ /* 0x000fe40003fce000 */
[----:B------:R-:W-:Y:S02]  /*0680*/  SEL R6, R5, RZ, P5 ;  /* 0x000000ff05067207 */ /* 0x000fe40002800000 */
[----:B------:R-:W-:Y:S02]  /*0690*/  SEL R5, R8, RZ, P4 ;  /* 0x000000ff08057207 */ /* 0x000fe40002000000 */
[----:B------:R-:W-:Y:S02]  /*06a0*/  SEL R11, R10, RZ, P3 ;  /* 0x000000ff0a0b7207 */ /* 0x000fe40001800000 */
[----:B------:R-:W-:Y:S02]  /*06b0*/  SEL R10, R22, RZ, P2 ;  /* 0x000000ff160a7207 */ /* 0x000fe40001000000 */
[----:B------:R-:W-:-:S02]  /*06c0*/  SEL R9, R9, RZ, P1 ;  /* 0x000000ff09097207 */ /* 0x000fc40000800000 */
[----:B------:R-:W-:Y:S02]  /*06d0*/  SEL R8, R3, RZ, P6 ;  /* 0x000000ff03087207 */ /* 0x000fe40003000000 */
[----:B------:R-:W-:-:S03]  /*06e0*/  SEL R4, R4, RZ, P0 ;  /* 0x000000ff04047207 */ /* 0x000fc60000000000 */
[----:B------:R-:W-:Y:S04]  /*06f0*/  STG.E.128 desc[UR4][R12.64], R8 ;  /* 0x000000080c007986 */ /* 0x000fe8000c101d04 */
[----:B------:R-:W-:Y:S01]  /*0700*/  STG.E.128 desc[UR4][R12.64+0x800], R4 ;  /* 0x000800040c007986 */ /* 0x000fe2000c101d04 */
[----:B------:R-:W-:Y:S05]  /*0710*/  EXIT ;  /* 0x000000000000794d */ /* 0x000fea0003800000 */
.L_x_0:
[----:B------:R-:W-:-:S00]  /*0720*/  BRA `(.L_x_0) ;  /* 0xfffffffc00fc7947 */ /* 0x000fc0000383ffff */
[----:B------:R-:W-:-:S00]  /*0730*/  NOP ;  /* 0x0000000000007918 */ /* 0x000fc00000000000 */
        /* <DEDUP_REMOVED lines=12> */
.L_x_1:


//--------------------- .nv.global.init           --------------------------
	.section	.nv.global.init,"aw",@progbits
.nv.global.init:
	.type		_$_str,@object
	.size		_$_str,(_$_str_$_2 - _$_str)
_$_str:
        /*0000*/ 	.byte	0x5f, 0x5f, 0x43, 0x55, 0x44, 0x41, 0x5f, 0x46, 0x54, 0x5a, 0x00
	.type		_$_str_$_2,@object
	.size		_$_str_$_2,(.L_1 - _$_str_$_2)
_$_str_$_2:
        /*000b*/ 	.byte	0x5f, 0x5f, 0x43, 0x55, 0x44, 0x41, 0x5f, 0x50, 0x52, 0x45, 0x43, 0x5f, 0x53, 0x51, 0x52, 0x54
        /*001b*/ 	.byte	0x00
.L_1:


//--------------------- .nv.constant0.triton_poi_fused__native_batch_norm_legit_no_training_relu_3 --------------------------
	.section	.nv.constant0.triton_poi_fused__native_batch_norm_legit_no_training_relu_3,"a",@progbits
	.sectionflags	@""
	.align	4
.nv.constant0.triton_poi_fused__native_batch_norm_legit_no_training_relu_3:
	.zero		580
